//
// Generated by NVIDIA NVVM Compiler
//
// Compiler Build ID: CL-36424714
// Cuda compilation tools, release 13.0, V13.0.88
// Based on NVVM 20.0.0
//

.version 9.0
.target sm_100
.address_size 64

	// .globl	_Z17leaky_relu_kernelPKfPfi

.visible .entry _Z17leaky_relu_kernelPKfPfi(
	.param .u64 .ptr .align 1 _Z17leaky_relu_kernelPKfPfi_param_0,
	.param .u64 .ptr .align 1 _Z17leaky_relu_kernelPKfPfi_param_1,
	.param .u32 _Z17leaky_relu_kernelPKfPfi_param_2
)
{
	.reg .pred 	%p<3>;
	.reg .b32 	%r<6>;
	.reg .b32 	%f<3>;
	.reg .b64 	%rd<11>;

	ld.param.u64 	%rd2, [_Z17leaky_relu_kernelPKfPfi_param_0];
	ld.param.u64 	%rd3, [_Z17leaky_relu_kernelPKfPfi_param_1];
	ld.param.u32 	%r2, [_Z17leaky_relu_kernelPKfPfi_param_2];
	cvta.to.global.u64 	%rd1, %rd3;
	cvta.to.global.u64 	%rd4, %rd2;
	mov.u32 	%r3, %ntid.x;
	mov.u32 	%r4, %ctaid.x;
	mov.u32 	%r5, %tid.x;
	mad.lo.s32 	%r1, %r3, %r4, %r5;
	mul.wide.s32 	%rd5, %r1, 4;
	add.s64 	%rd6, %rd4, %rd5;
	ld.global.f32 	%f1, [%rd6];
	setp.ge.s32 	%p1, %r1, %r2;
	@%p1 bra 	$L__BB0_4;
	setp.leu.f32 	%p2, %f1, 0f00000000;
	@%p2 bra 	$L__BB0_3;
	add.s64 	%rd10, %rd1, %rd5;
	st.global.f32 	[%rd10], %f1;
	bra.uni 	$L__BB0_4;
$L__BB0_3:
	mul.f32 	%f2, %f1, 0f3C23D70A;
	add.s64 	%rd8, %rd1, %rd5;
	st.global.f32 	[%rd8], %f2;
$L__BB0_4:
	ret;

}


// ===== COMPILED SASS (sm_100) =====

	.target	sm_100

	.elftype	@"ET_EXEC"


//--------------------- .note.nv.tkinfo           --------------------------
	.section	.note.nv.tkinfo,"",@"SHT_NOTE"
	.sectionflags	@"SHF_NOTE_NV_TKINFO"
	.tkinfo
        /*0018*/ 	.word	0x00000002
        /*0030*/ 	.string	""
        /*0030*/ 	.string	"ptxas"
        /*0030*/ 	.string	"Cuda compilation tools, release 13.0, V13.0.88"
        /*0030*/ 	.string	"Build cuda_13.0.r13.0/compiler.36424714_0"
        /*0030*/ 	.string	"-arch sm_100 -m 64 "



//--------------------- .note.nv.cuinfo           --------------------------
	.section	.note.nv.cuinfo,"",@"SHT_NOTE"
	.sectionflags	@"SHF_NOTE_NV_CUINFO"
        /*0018*/ 	.short	0x0002
        /*001a*/ 	.short	0x0064
        /*001c*/ 	.short	0x0082
	.zero		2


//--------------------- .nv.info                  --------------------------
	.section	.nv.info,"",@"SHT_CUDA_INFO"
	.align	4


	//----- nvinfo : EIATTR_REGCOUNT
	.align		4
        /*0000*/ 	.byte	0x04, 0x2f
        /*0002*/ 	.short	(.L_1 - .L_0)
	.align		4
.L_0:
        /*0004*/ 	.word	index@(_Z17leaky_relu_kernelPKfPfi)
        /*0008*/ 	.word	0x0000000c


	//----- nvinfo : EIATTR_FRAME_SIZE
	.align		4
.L_1:
        /*000c*/ 	.byte	0x04, 0x11
        /*000e*/ 	.short	(.L_3 - .L_2)
	.align		4
.L_2:
        /*0010*/ 	.word	index@(_Z17leaky_relu_kernelPKfPfi)
        /*0014*/ 	.word	0x00000000


	//----- nvinfo : EIATTR_MIN_STACK_SIZE
	.align		4
.L_3:
        /*0018*/ 	.byte	0x04, 0x12
        /*001a*/ 	.short	(.L_5 - .L_4)
	.align		4
.L_4:
        /*001c*/ 	.word	index@(_Z17leaky_relu_kernelPKfPfi)
        /*0020*/ 	.word	0x00000000
.L_5:


//--------------------- .nv.compat                --------------------------
	.section	.nv.compat,"",@"SHT_CUDA_COMPAT_INFO"
	.align	4
        /*0000*/ 	.byte	0x02, 0x09, 0x00, 0x00, 0x02, 0x02, 0x01, 0x00, 0x02, 0x05, 0x05, 0x00, 0x03, 0x07, 0x01, 0x01
        /*0010*/ 	.byte	0x02, 0x03, 0x00, 0x00, 0x02, 0x06, 0x01, 0x00, 0x04, 0x0b, 0x08, 0x00, 0x09, 0x00, 0x00, 0x00
        /*0020*/ 	.byte	0x00, 0x00, 0x00, 0x00


//--------------------- .nv.info._Z17leaky_relu_kernelPKfPfi --------------------------
	.section	.nv.info._Z17leaky_relu_kernelPKfPfi,"",@"SHT_CUDA_INFO"
	.sectionflags	@""
	.align	4


	//----- nvinfo : EIATTR_CUDA_API_VERSION
	.align		4
        /*0000*/ 	.byte	0x04, 0x37
        /*0002*/ 	.short	(.L_7 - .L_6)
.L_6:
        /*0004*/ 	.word	0x00000082


	//----- nvinfo : EIATTR_KPARAM_INFO
	.align		4
.L_7:
        /*0008*/ 	.byte	0x04, 0x17
        /*000a*/ 	.short	(.L_9 - .L_8)
.L_8:
        /*000c*/ 	.word	0x00000000
        /*0010*/ 	.short	0x0002
        /*0012*/ 	.short	0x0010
        /*0014*/ 	.byte	0x00, 0xf0, 0x11, 0x00


	//----- nvinfo : EIATTR_KPARAM_INFO
	.align		4
.L_9:
        /*0018*/ 	.byte	0x04, 0x17
        /*001a*/ 	.short	(.L_11 - .L_10)
.L_10:
        /*001c*/ 	.word	0x00000000
        /*0020*/ 	.short	0x0001
        /*0022*/ 	.short	0x0008
        /*0024*/ 	.byte	0x00, 0xf5, 0x21, 0x00


	//----- nvinfo : EIATTR_KPARAM_INFO
	.align		4
.L_11:
        /*0028*/ 	.byte	0x04, 0x17
        /*002a*/ 	.short	(.L_13 - .L_12)
.L_12:
        /*002c*/ 	.word	0x00000000
        /*0030*/ 	.short	0x0000
        /*0032*/ 	.short	0x0000
        /*0034*/ 	.byte	0x00, 0xf5, 0x21, 0x00


	//----- nvinfo : EIATTR_SPARSE_MMA_MASK
	.align		4
.L_13:
        /*0038*/ 	.byte	0x03, 0x50
        /*003a*/ 	.short	0x0000


	//----- nvinfo : EIATTR_MAXREG_COUNT
	.align		4
        /*003c*/ 	.byte	0x03, 0x1b
        /*003e*/ 	.short	0x00ff


	//----- nvinfo : EIATTR_MERCURY_ISA_VERSION
	.align		4
        /*0040*/ 	.byte	0x03, 0x5f
        /*0042*/ 	.short	0x0101


	//----- nvinfo : EIATTR_VRC_CTA_INIT_COUNT
	.align		4
        /*0044*/ 	.byte	0x02, 0x4a
	.zero		1
	.zero		1


	//----- nvinfo : EIATTR_EXIT_INSTR_OFFSETS
	.align		4
        /*0048*/ 	.byte	0x04, 0x1c
        /*004a*/ 	.short	(.L_15 - .L_14)


	//   ....[0]....
.L_14:
        /*004c*/ 	.word	0x00000070


	//   ....[1]....
        /*0050*/ 	.word	0x00000100


	//   ....[2]....
        /*0054*/ 	.word	0x00000150


	//----- nvinfo : EIATTR_CBANK_PARAM_SIZE
	.align		4
.L_15:
        /*0058*/ 	.byte	0x03, 0x19
        /*005a*/ 	.short	0x0014


	//----- nvinfo : EIATTR_PARAM_CBANK
	.align		4
        /*005c*/ 	.byte	0x04, 0x0a
        /*005e*/ 	.short	(.L_17 - .L_16)
	.align		4
.L_16:
        /*0060*/ 	.word	index@(.nv.constant0._Z17leaky_relu_kernelPKfPfi)
        /*0064*/ 	.short	0x0380
        /*0066*/ 	.short	0x0014


	//----- nvinfo : EIATTR_SW_WAR
	.align		4
.L_17:
        /*0068*/ 	.byte	0x04, 0x36
        /*006a*/ 	.short	(.L_19 - .L_18)
.L_18:
        /*006c*/ 	.word	0x00000008
.L_19:


//--------------------- .nv.callgraph             --------------------------
	.section	.nv.callgraph,"",@"SHT_CUDA_CALLGRAPH"
	.align	4
	.sectionentsize	8
	.align		4
        /*0000*/ 	.word	0x00000000
	.align		4
        /*0004*/ 	.word	0xffffffff
	.align		4
        /*0008*/ 	.word	0x00000000
	.align		4
        /*000c*/ 	.word	0xfffffffe
	.align		4
        /*0010*/ 	.word	0x00000000
	.align		4
        /*0014*/ 	.word	0xfffffffd
	.align		4
        /*0018*/ 	.word	0x00000000
	.align		4
        /*001c*/ 	.word	0xfffffffc


//--------------------- .text._Z17leaky_relu_kernelPKfPfi --------------------------
	.section	.text._Z17leaky_relu_kernelPKfPfi,"ax",@progbits
	.align	128
        .global         _Z17leaky_relu_kernelPKfPfi
        .type           _Z17leaky_relu_kernelPKfPfi,@function
        .size           _Z17leaky_relu_kernelPKfPfi,(.L_x_1 - _Z17leaky_relu_kernelPKfPfi)
        .other          _Z17leaky_relu_kernelPKfPfi,@"STO_CUDA_ENTRY STV_DEFAULT"
_Z17leaky_relu_kernelPKfPfi:
.text._Z17leaky_relu_kernelPKfPfi:
[----:B------:R-:W-:Y:S01]  /*0000*/  LDC R1, c[0x0][0x37c] ;  /* 0x0000df00ff017b82 */ /* 0x000fe20000000800 */
[----:B------:R-:W0:Y:S01]  /*0010*/  S2R R7, SR_CTAID.X ;  /* 0x0000000000077919 */ /* 0x000e220000002500 */
[----:B------:R-:W0:Y:S01]  /*0020*/  LDCU UR4, c[0x0][0x360] ;  /* 0x00006c00ff0477ac */ /* 0x000e220008000800 */
[----:B------:R-:W0:Y:S01]  /*0030*/  S2R R0, SR_TID.X ;  /* 0x0000000000007919 */ /* 0x000e220000002100 */
[----:B------:R-:W1:Y:S01]  /*0040*/  LDCU UR5, c[0x0][0x390] ;  /* 0x00007200ff0577ac */ /* 0x000e620008000800 */
[----:B0-----:R-:W-:-:S05]  /*0050*/  IMAD R7, R7, UR4, R0 ;  /* 0x0000000407077c24 */ /* 0x001fca000f8e0200 */
[----:B-1----:R-:W-:-:S13]  /*0060*/  ISETP.GE.AND P0, PT, R7, UR5, PT ;  /* 0x0000000507007c0c */ /* 0x002fda000bf06270 */
[----:B------:R-:W-:Y:S05]  /*0070*/  @P0 EXIT ;  /* 0x000000000000094d */ /* 0x000fea0003800000 */
[----:B------:R-:W0:Y:S01]  /*0080*/  LDC.64 R2, c[0x0][0x380] ;  /* 0x0000e000ff027b82 */ /* 0x000e220000000a00 */
[----:B------:R-:W1:Y:S01]  /*0090*/  LDCU.64 UR4, c[0x0][0x358] ;  /* 0x00006b00ff0477ac */ /* 0x000e620008000a00 */
[----:B0-----:R-:W-:-:S05]  /*00a0*/  IMAD.WIDE R2, R7, 0x4, R2 ;  /* 0x0000000407027825 */ /* 0x001fca00078e0202 */
[----:B-1----:R-:W2:Y:S02]  /*00b0*/  LDG.E R9, desc[UR4][R2.64] ;  /* 0x0000000402097981 */ /* 0x002ea4000c1e1900 */
[----:B--2---:R-:W-:-:S13]  /*00c0*/  FSETP.GT.AND P0, PT, R9, RZ, PT ;  /* 0x000000ff0900720b */ /* 0x004fda0003f04000 */
[----:B------:R-:W0:Y:S02]  /*00d0*/  @P0 LDC.64 R4, c[0x0][0x388] ;  /* 0x0000e200ff040b82 */ /* 0x000e240000000a00 */
[----:B0-----:R-:W-:-:S05]  /*00e0*/  @P0 IMAD.WIDE R4, R7, 0x4, R4 ;  /* 0x0000000407040825 */ /* 0x001fca00078e0204 */
[----:B------:R0:W-:Y:S01]  /*00f0*/  @P0 STG.E desc[UR4][R4.64], R9 ;  /* 0x0000000904000986 */ /* 0x0001e2000c101904 */
[----:B------:R-:W-:Y:S05]  /*0100*/  @P0 EXIT ;  /* 0x000000000000094d */ /* 0x000fea0003800000 */
[----:B------:R-:W1:Y:S01]  /*0110*/  LDC.64 R2, c[0x0][0x388] ;  /* 0x0000e200ff027b82 */ /* 0x000e620000000a00 */
[----:B0-----:R-:W-:Y:S01]  /*0120*/  FMUL R9, R9, 0.0099999997764825820923 ;  /* 0x3c23d70a09097820 */ /* 0x001fe20000400000 */
[----:B-1----:R-:W-:-:S05]  /*0130*/  IMAD.WIDE R2, R7, 0x4, R2 ;  /* 0x0000000407027825 */ /* 0x002fca00078e0202 */
[----:B------:R-:W-:Y:S01]  /*0140*/  STG.E desc[UR4][R2.64], R9 ;  /* 0x0000000902007986 */ /* 0x000fe2000c101904 */
[----:B------:R-:W-:Y:S05]  /*0150*/  EXIT ;  /* 0x000000000000794d */ /* 0x000fea0003800000 */
.L_x_0:
[----:B------:R-:W-:-:S00]  /*0160*/  BRA `(.L_x_0) ;  /* 0xfffffffc00fc7947 */ /* 0x000fc0000383ffff */
[----:B------:R-:W-:-:S00]  /*0170*/  NOP ;  /* 0x0000000000007918 */ /* 0x000fc00000000000 */
        /* <DEDUP_REMOVED lines=8> */
.L_x_1:


//--------------------- .nv.shared.reserved.0     --------------------------
	.section	.nv.shared.reserved.0,"aw",@nobits
	.weak		__nv_reservedSMEM_offset_0_alias
	.size		__nv_reservedSMEM_offset_0_alias, 0, 64
	.other		__nv_reservedSMEM_offset_0_alias,@"STO_CUDA_RESERVED_SHARED STV_DEFAULT"
__nv_reservedSMEM_offset_0_alias:
	.zero		0
	.zero		64


//--------------------- .nv.constant0._Z17leaky_relu_kernelPKfPfi --------------------------
	.section	.nv.constant0._Z17leaky_relu_kernelPKfPfi,"a",@progbits
	.sectionflags	@""
	.align	4
.nv.constant0._Z17leaky_relu_kernelPKfPfi:
	.zero		916


//--------------------- SYMBOLS --------------------------

	.type		.nv.reservedSmem.offset0,@object
	.size		.nv.reservedSmem.offset0,0x4
